	.headerflags	@"EF_CUDA_TEXMODE_UNIFIED EF_CUDA_64BIT_ADDRESS EF_CUDA_ACCELERATORS EF_CUDA_SM90 EF_CUDA_VIRTUAL_SM(EF_CUDA_SM90)"
	.elftype	@"ET_EXEC"


//--------------------- .nv.info                  --------------------------
	.section	.nv.info,"",@"SHT_CUDA_INFO"
	.align	4


	//----- nvinfo : EIATTR_REGCOUNT
	.align		4
        /*0000*/ 	.byte	0x04, 0x2f
        /*0002*/ 	.short	(.L_1 - .L_0)
	.align		4
.L_0:
        /*0004*/ 	.word	index@(triton_poi_fused_cat_3)
        /*0008*/ 	.word	0x00000012


	//----- nvinfo : EIATTR_MIN_STACK_SIZE
	.align		4
.L_1:
        /*000c*/ 	.byte	0x04, 0x12
        /*000e*/ 	.short	(.L_3 - .L_2)
	.align		4
.L_2:
        /*0010*/ 	.word	index@(triton_poi_fused_cat_3)
        /*0014*/ 	.word	0x00000000


	//----- nvinfo : EIATTR_FRAME_SIZE
	.align		4
.L_3:
        /*0018*/ 	.byte	0x04, 0x11
        /*001a*/ 	.short	(.L_5 - .L_4)
	.align		4
.L_4:
        /*001c*/ 	.word	index@(triton_poi_fused_cat_3)
        /*0020*/ 	.word	0x00000000


	//----- nvinfo : EIATTR_MIN_STACK_SIZE
	.align		4
.L_5:
        /*0024*/ 	.byte	0x04, 0x12
        /*0026*/ 	.short	(.L_7 - .L_6)
	.align		4
.L_6:
        /*0028*/ 	.word	index@(triton_poi_fused_cat_3)
        /*002c*/ 	.word	0x00000000
.L_7:


//--------------------- .nv.info.triton_poi_fused_cat_3 --------------------------
	.section	.nv.info.triton_poi_fused_cat_3,"",@"SHT_CUDA_INFO"
	.sectionflags	@""
	.align	4


	//----- nvinfo : EIATTR_CUDA_API_VERSION
	.align		4
        /*0000*/ 	.byte	0x04, 0x37
        /*0002*/ 	.short	(.L_9 - .L_8)
.L_8:
        /*0004*/ 	.word	0x0000007c


	//----- nvinfo : EIATTR_KPARAM_INFO
	.align		4
.L_9:
        /*0008*/ 	.byte	0x04, 0x17
        /*000a*/ 	.short	(.L_11 - .L_10)
.L_10:
        /*000c*/ 	.word	0x00000000
        /*0010*/ 	.short	0x0002
        /*0012*/ 	.short	0x0010
        /*0014*/ 	.byte	0x00, 0xf0, 0x11, 0x00


	//----- nvinfo : EIATTR_KPARAM_INFO
	.align		4
.L_11:
        /*0018*/ 	.byte	0x04, 0x17
        /*001a*/ 	.short	(.L_13 - .L_12)
.L_12:
        /*001c*/ 	.word	0x00000000
        /*0020*/ 	.short	0x0001
        /*0022*/ 	.short	0x0008
        /*0024*/ 	.byte	0x00, 0xf4, 0x21, 0x00


	//----- nvinfo : EIATTR_KPARAM_INFO
	.align		4
.L_13:
        /*0028*/ 	.byte	0x04, 0x17
        /*002a*/ 	.short	(.L_15 - .L_14)
.L_14:
        /*002c*/ 	.word	0x00000000
        /*0030*/ 	.short	0x0000
        /*0032*/ 	.short	0x0000
        /*0034*/ 	.byte	0x00, 0xf4, 0x21, 0x00


	//----- nvinfo : EIATTR_SPARSE_MMA_MASK
	.align		4
.L_15:
        /*0038*/ 	.byte	0x03, 0x50
        /*003a*/ 	.short	0x0000


	//----- nvinfo : EIATTR_MAXREG_COUNT
	.align		4
        /*003c*/ 	.byte	0x03, 0x1b
        /*003e*/ 	.short	0x00ff


	//----- nvinfo : EIATTR_EXIT_INSTR_OFFSETS
	.align		4
        /*0040*/ 	.byte	0x04, 0x1c
        /*0042*/ 	.short	(.L_17 - .L_16)


	//   ....[0]....
.L_16:
        /*0044*/ 	.word	0x000002c0


	//   ....[1]....
        /*0048*/ 	.word	0x000002e0


	//----- nvinfo : EIATTR_REQNTID
	.align		4
.L_17:
        /*004c*/ 	.byte	0x04, 0x10
        /*004e*/ 	.short	(.L_19 - .L_18)
.L_18:
        /*0050*/ 	.word	0x00000080
        /*0054*/ 	.word	0x00000001
        /*0058*/ 	.word	0x00000001


	//----- nvinfo : EIATTR_CBANK_PARAM_SIZE
	.align		4
.L_19:
        /*005c*/ 	.byte	0x03, 0x19
        /*005e*/ 	.short	0x0014


	//----- nvinfo : EIATTR_PARAM_CBANK
	.align		4
        /*0060*/ 	.byte	0x04, 0x0a
        /*0062*/ 	.short	(.L_21 - .L_20)
	.align		4
.L_20:
        /*0064*/ 	.word	index@(.nv.constant0.triton_poi_fused_cat_3)
        /*0068*/ 	.short	0x0210
        /*006a*/ 	.short	0x0014


	//----- nvinfo : EIATTR_SW_WAR
	.align		4
.L_21:
        /*006c*/ 	.byte	0x04, 0x36
        /*006e*/ 	.short	(.L_23 - .L_22)
.L_22:
        /*0070*/ 	.word	0x00000008
.L_23:


//--------------------- .nv.callgraph             --------------------------
	.section	.nv.callgraph,"",@"SHT_CUDA_CALLGRAPH"
	.align	4
	.sectionentsize	8
	.align		4
        /*0000*/ 	.word	0x00000000
	.align		4
        /*0004*/ 	.word	0xffffffff
	.align		4
        /*0008*/ 	.word	0x00000000
	.align		4
        /*000c*/ 	.word	0xfffffffe
	.align		4
        /*0010*/ 	.word	0x00000000
	.align		4
        /*0014*/ 	.word	0xfffffffd
	.align		4
        /*0018*/ 	.word	0x00000000
	.align		4
        /*001c*/ 	.word	0xfffffffc


//--------------------- .text.triton_poi_fused_cat_3 --------------------------
	.section	.text.triton_poi_fused_cat_3,"ax",@progbits
	.align	128
        .global         triton_poi_fused_cat_3
        .type           triton_poi_fused_cat_3,@function
        .size           triton_poi_fused_cat_3,(.L_x_1 - triton_poi_fused_cat_3)
        .other          triton_poi_fused_cat_3,@"STO_CUDA_ENTRY STV_DEFAULT"
triton_poi_fused_cat_3:
.text.triton_poi_fused_cat_3:
[----:B------:R-:W0:Y:S02]  /*0000*/  LDC R1, c[0x0][0x28] ;  /* 0x00000a00ff017b82 */ /* 0x000e240000000800 */
[----:B------:R-:W1:Y:S01]  /*0010*/  S2R R0, SR_TID.X ;  /* 0x0000000000007919 */ /* 0x000e620000002100 */
[----:B------:R-:W-:Y:S01]  /*0020*/  CS2R R10, SRZ ;  /* 0x00000000000a7805 */ /* 0x000fe2000001ff00 */
[----:B------:R-:W-:Y:S01]  /*0030*/  ULDC.64 UR4, c[0x0][0x208] ;  /* 0x0000820000047ab9 */ /* 0x000fe20000000a00 */
[----:B------:R-:W2:Y:S01]  /*0040*/  S2R R3, SR_CTAID.X ;  /* 0x0000000000037919 */ /* 0x000ea20000002500 */
[----:B-1----:R-:W-:Y:S02]  /*0050*/  LOP3.LUT R0, R0, 0x7f, RZ, 0xc0, !PT ;  /* 0x0000007f00007812 */ /* 0x002fe400078ec0ff */
[----:B--2---:R-:W-:-:S03]  /*0060*/  SHF.R.S32.HI R9, RZ, 0x17, R3 ;  /* 0x00000017ff097819 */ /* 0x004fc60000011403 */
[----:B------:R-:W-:Y:S02]  /*0070*/  IMAD R7, R3, 0x100, R0 ;  /* 0x0000010003077824 */ /* 0x000fe400078e0200 */
[----:B------:R-:W1:Y:S01]  /*0080*/  LDC.64 R2, c[0x0][0x210] ;  /* 0x00008400ff027b82 */ /* 0x000e620000000a00 */
[----:B------:R-:W-:Y:S02]  /*0090*/  SGXT R9, R9, 0x1 ;  /* 0x000000010909781a */ /* 0x000fe40000000200 */
[----:B------:R-:W-:-:S04]  /*00a0*/  SHF.R.S32.HI R0, RZ, 0x1f, R7 ;  /* 0x0000001fff007819 */ /* 0x000fc80000011407 */
[----:B------:R-:W-:Y:S01]  /*00b0*/  LEA.HI R4, R0, R7, RZ, 0x2 ;  /* 0x0000000700047211 */ /* 0x000fe200078f10ff */
[----:B------:R-:W-:-:S03]  /*00c0*/  VIADD R0, R7, 0x80 ;  /* 0x0000008007007836 */ /* 0x000fc60000000000 */
[----:B------:R-:W-:Y:S02]  /*00d0*/  SHF.R.S32.HI R5, RZ, 0x2, R4 ;  /* 0x00000002ff057819 */ /* 0x000fe40000011404 */
[----:B------:R-:W-:Y:S02]  /*00e0*/  LOP3.LUT R6, R4, 0xfffffffc, RZ, 0xc0, !PT ;  /* 0xfffffffc04067812 */ /* 0x000fe400078ec0ff */
[----:B------:R-:W-:Y:S02]  /*00f0*/  LEA.HI R9, R9, R0, RZ, 0x2 ;  /* 0x0000000009097211 */ /* 0x000fe400078f10ff */
[----:B------:R-:W-:Y:S02]  /*0100*/  LEA.HI R4, R5, R5, RZ, 0x2 ;  /* 0x0000000505047211 */ /* 0x000fe400078f10ff */
[----:B------:R-:W-:Y:S02]  /*0110*/  SHF.R.S32.HI R9, RZ, 0x2, R9 ;  /* 0x00000002ff097819 */ /* 0x000fe40000011409 */
[----:B------:R-:W-:-:S02]  /*0120*/  LOP3.LUT R4, R4, 0xfffffffc, RZ, 0xc0, !PT ;  /* 0xfffffffc04047812 */ /* 0x000fc400078ec0ff */
[----:B------:R-:W-:Y:S02]  /*0130*/  IADD3 R8, R7, 0x1, -R6 ;  /* 0x0000000107087810 */ /* 0x000fe40007ffe806 */
[----:B------:R-:W-:Y:S01]  /*0140*/  LEA.HI R6, R9, R9, RZ, 0x2 ;  /* 0x0000000909067211 */ /* 0x000fe200078f10ff */
[----:B------:R-:W-:Y:S01]  /*0150*/  IMAD.IADD R4, R5, 0x1, -R4 ;  /* 0x0000000105047824 */ /* 0x000fe200078e0a04 */
[----:B------:R-:W-:Y:S01]  /*0160*/  ISETP.GE.U32.AND P1, PT, R8, 0x4, PT ;  /* 0x000000040800780c */ /* 0x000fe20003f26070 */
[----:B------:R-:W-:Y:S01]  /*0170*/  VIADD R5, R7, 0xfffffff9 ;  /* 0xfffffff907057836 */ /* 0x000fe20000000000 */
[----:B------:R-:W-:Y:S02]  /*0180*/  LOP3.LUT R6, R6, 0xfffffffc, RZ, 0xc0, !PT ;  /* 0xfffffffc06067812 */ /* 0x000fe400078ec0ff */
[----:B------:R-:W-:Y:S01]  /*0190*/  ISETP.GT.AND P0, PT, R4, 0x1, !P1 ;  /* 0x000000010400780c */ /* 0x000fe20004f04270 */
[----:B-1----:R-:W-:-:S03]  /*01a0*/  IMAD.WIDE R4, R5, 0x4, R2 ;  /* 0x0000000405047825 */ /* 0x002fc600078e0202 */
[----:B------:R-:W-:Y:S01]  /*01b0*/  ISETP.LT.AND P0, PT, R7, 0x100, P0 ;  /* 0x000001000700780c */ /* 0x000fe20000701270 */
[----:B------:R-:W-:Y:S02]  /*01c0*/  IMAD.IADD R6, R9, 0x1, -R6 ;  /* 0x0000000109067824 */ /* 0x000fe400078e0a06 */
[----:B------:R-:W-:Y:S01]  /*01d0*/  IMAD.WIDE R2, R7, 0x4, R2 ;  /* 0x0000000407027825 */ /* 0x000fe200078e0202 */
[----:B------:R-:W1:Y:S02]  /*01e0*/  LDC.64 R8, c[0x0][0x218] ;  /* 0x00008600ff087b82 */ /* 0x000e640000000a00 */
[----:B------:R-:W-:-:S04]  /*01f0*/  ISETP.GT.AND P1, PT, R6, 0x1, !P1 ;  /* 0x000000010600780c */ /* 0x000fc80004f24270 */
[----:B------:R-:W-:-:S03]  /*0200*/  ISETP.LT.AND P1, PT, R0, 0x100, P1 ;  /* 0x000001000000780c */ /* 0x000fc60000f21270 */
[----:B------:R-:W2:Y:S10]  /*0210*/  @P0 LDG.E R10, desc[UR4][R4.64] ;  /* 0x00000004040a0981 */ /* 0x000eb4000c1e1900 */
[----:B------:R-:W3:Y:S01]  /*0220*/  @P1 LDG.E R11, desc[UR4][R2.64+0x1e4] ;  /* 0x0001e404020b1981 */ /* 0x000ee2000c1e1900 */
[C---:B------:R-:W-:Y:S01]  /*0230*/  ISETP.GE.AND P3, PT, R7.reuse, 0x100, PT ;  /* 0x000001000700780c */ /* 0x040fe20003f66270 */
[----:B------:R-:W-:Y:S01]  /*0240*/  IMAD R7, R7, 0x19, RZ ;  /* 0x0000001907077824 */ /* 0x000fe200078e02ff */
[----:B------:R-:W-:-:S03]  /*0250*/  ISETP.GE.AND P2, PT, R0, 0x100, PT ;  /* 0x000001000000780c */ /* 0x000fc60003f46270 */
[C---:B------:R-:W-:Y:S02]  /*0260*/  VIADD R13, R7.reuse, 0xc80 ;  /* 0x00000c80070d7836 */ /* 0x040fe40000000000 */
[----:B-1----:R-:W-:-:S04]  /*0270*/  IMAD.WIDE R6, R7, 0x4, R8 ;  /* 0x0000000407067825 */ /* 0x002fc800078e0208 */
[----:B------:R-:W-:Y:S01]  /*0280*/  IMAD.WIDE R8, R13, 0x4, R8 ;  /* 0x000000040d087825 */ /* 0x000fe200078e0208 */
[----:B--2---:R-:W-:-:S05]  /*0290*/  SEL R15, R10, 0xc61c4000, P0 ;  /* 0xc61c40000a0f7807 */ /* 0x004fca0000000000 */
[----:B------:R1:W-:Y:S01]  /*02a0*/  @!P3 STG.E desc[UR4][R6.64], R15 ;  /* 0x0000000f0600b986 */ /* 0x0003e2000c101904 */
[----:B---3--:R-:W-:Y:S01]  /*02b0*/  SEL R11, R11, 0xc61c4000, P1 ;  /* 0xc61c40000b0b7807 */ /* 0x008fe20000800000 */
[----:B------:R-:W-:Y:S06]  /*02c0*/  @P2 EXIT ;  /* 0x000000000000294d */ /* 0x000fec0003800000 */
[----:B------:R-:W-:Y:S01]  /*02d0*/  STG.E desc[UR4][R8.64], R11 ;  /* 0x0000000b08007986 */ /* 0x000fe2000c101904 */
[----:B------:R-:W-:Y:S05]  /*02e0*/  EXIT ;  /* 0x000000000000794d */ /* 0x000fea0003800000 */
.L_x_0:
[----:B------:R-:W-:-:S00]  /*02f0*/  BRA `(.L_x_0) ;  /* 0xfffffffc00fc7947 */ /* 0x000fc0000383ffff */
[----:B------:R-:W-:-:S00]  /*0300*/  NOP ;  /* 0x0000000000007918 */ /* 0x000fc00000000000 */
[----:B------:R-:W-:-:S00]  /*0310*/  NOP ;  /* 0x0000000000007918 */ /* 0x000fc00000000000 */
[----:B------:R-:W-:-:S00]  /*0320*/  NOP ;  /* 0x0000000000007918 */ /* 0x000fc00000000000 */
[----:B------:R-:W-:-:S00]  /*0330*/  NOP ;  /* 0x0000000000007918 */ /* 0x000fc00000000000 */
[----:B------:R-:W-:-:S00]  /*0340*/  NOP ;  /* 0x0000000000007918 */ /* 0x000fc00000000000 */
[----:B------:R-:W-:-:S00]  /*0350*/  NOP ;  /* 0x0000000000007918 */ /* 0x000fc00000000000 */
[----:B------:R-:W-:-:S00]  /*0360*/  NOP ;  /* 0x0000000000007918 */ /* 0x000fc00000000000 */
[----:B------:R-:W-:-:S00]  /*0370*/  NOP ;  /* 0x0000000000007918 */ /* 0x000fc00000000000 */
.L_x_1:


//--------------------- .nv.constant0.triton_poi_fused_cat_3 --------------------------
	.section	.nv.constant0.triton_poi_fused_cat_3,"a",@progbits
	.sectionflags	@""
	.align	4
.nv.constant0.triton_poi_fused_cat_3:
	.zero		548
